	.headerflags	@"EF_CUDA_TEXMODE_UNIFIED EF_CUDA_64BIT_ADDRESS EF_CUDA_ACCELERATORS EF_CUDA_SM90 EF_CUDA_VIRTUAL_SM(EF_CUDA_SM90)"
	.elftype	@"ET_EXEC"


//--------------------- .nv.info                  --------------------------
	.section	.nv.info,"",@"SHT_CUDA_INFO"
	.align	4


	//----- nvinfo : EIATTR_REGCOUNT
	.align		4
        /*0000*/ 	.byte	0x04, 0x2f
        /*0002*/ 	.short	(.L_1 - .L_0)
	.align		4
.L_0:
        /*0004*/ 	.word	index@(triton_poi_fused_reflection_pad1d_8)
        /*0008*/ 	.word	0x0000000c


	//----- nvinfo : EIATTR_MIN_STACK_SIZE
	.align		4
.L_1:
        /*000c*/ 	.byte	0x04, 0x12
        /*000e*/ 	.short	(.L_3 - .L_2)
	.align		4
.L_2:
        /*0010*/ 	.word	index@(triton_poi_fused_reflection_pad1d_8)
        /*0014*/ 	.word	0x00000000


	//----- nvinfo : EIATTR_FRAME_SIZE
	.align		4
.L_3:
        /*0018*/ 	.byte	0x04, 0x11
        /*001a*/ 	.short	(.L_5 - .L_4)
	.align		4
.L_4:
        /*001c*/ 	.word	index@(triton_poi_fused_reflection_pad1d_8)
        /*0020*/ 	.word	0x00000000


	//----- nvinfo : EIATTR_MIN_STACK_SIZE
	.align		4
.L_5:
        /*0024*/ 	.byte	0x04, 0x12
        /*0026*/ 	.short	(.L_7 - .L_6)
	.align		4
.L_6:
        /*0028*/ 	.word	index@(triton_poi_fused_reflection_pad1d_8)
        /*002c*/ 	.word	0x00000000
.L_7:


//--------------------- .nv.info.triton_poi_fused_reflection_pad1d_8 --------------------------
	.section	.nv.info.triton_poi_fused_reflection_pad1d_8,"",@"SHT_CUDA_INFO"
	.sectionflags	@""
	.align	4


	//----- nvinfo : EIATTR_CUDA_API_VERSION
	.align		4
        /*0000*/ 	.byte	0x04, 0x37
        /*0002*/ 	.short	(.L_9 - .L_8)
.L_8:
        /*0004*/ 	.word	0x0000007c


	//----- nvinfo : EIATTR_KPARAM_INFO
	.align		4
.L_9:
        /*0008*/ 	.byte	0x04, 0x17
        /*000a*/ 	.short	(.L_11 - .L_10)
.L_10:
        /*000c*/ 	.word	0x00000000
        /*0010*/ 	.short	0x0002
        /*0012*/ 	.short	0x0010
        /*0014*/ 	.byte	0x00, 0xf0, 0x11, 0x00


	//----- nvinfo : EIATTR_KPARAM_INFO
	.align		4
.L_11:
        /*0018*/ 	.byte	0x04, 0x17
        /*001a*/ 	.short	(.L_13 - .L_12)
.L_12:
        /*001c*/ 	.word	0x00000000
        /*0020*/ 	.short	0x0001
        /*0022*/ 	.short	0x0008
        /*0024*/ 	.byte	0x00, 0xf4, 0x21, 0x00


	//----- nvinfo : EIATTR_KPARAM_INFO
	.align		4
.L_13:
        /*0028*/ 	.byte	0x04, 0x17
        /*002a*/ 	.short	(.L_15 - .L_14)
.L_14:
        /*002c*/ 	.word	0x00000000
        /*0030*/ 	.short	0x0000
        /*0032*/ 	.short	0x0000
        /*0034*/ 	.byte	0x00, 0xf4, 0x21, 0x00


	//----- nvinfo : EIATTR_SPARSE_MMA_MASK
	.align		4
.L_15:
        /*0038*/ 	.byte	0x03, 0x50
        /*003a*/ 	.short	0x0000


	//----- nvinfo : EIATTR_MAXREG_COUNT
	.align		4
        /*003c*/ 	.byte	0x03, 0x1b
        /*003e*/ 	.short	0x00ff


	//----- nvinfo : EIATTR_EXIT_INSTR_OFFSETS
	.align		4
        /*0040*/ 	.byte	0x04, 0x1c
        /*0042*/ 	.short	(.L_17 - .L_16)


	//   ....[0]....
.L_16:
        /*0044*/ 	.word	0x00000170


	//   ....[1]....
        /*0048*/ 	.word	0x00000190


	//----- nvinfo : EIATTR_REQNTID
	.align		4
.L_17:
        /*004c*/ 	.byte	0x04, 0x10
        /*004e*/ 	.short	(.L_19 - .L_18)
.L_18:
        /*0050*/ 	.word	0x00000080
        /*0054*/ 	.word	0x00000001
        /*0058*/ 	.word	0x00000001


	//----- nvinfo : EIATTR_CRS_STACK_SIZE
	.align		4
.L_19:
        /*005c*/ 	.byte	0x04, 0x1e
        /*005e*/ 	.short	(.L_21 - .L_20)
.L_20:
        /*0060*/ 	.word	0x00000000


	//----- nvinfo : EIATTR_CBANK_PARAM_SIZE
	.align		4
.L_21:
        /*0064*/ 	.byte	0x03, 0x19
        /*0066*/ 	.short	0x0014


	//----- nvinfo : EIATTR_PARAM_CBANK
	.align		4
        /*0068*/ 	.byte	0x04, 0x0a
        /*006a*/ 	.short	(.L_23 - .L_22)
	.align		4
.L_22:
        /*006c*/ 	.word	index@(.nv.constant0.triton_poi_fused_reflection_pad1d_8)
        /*0070*/ 	.short	0x0210
        /*0072*/ 	.short	0x0014


	//----- nvinfo : EIATTR_SW_WAR
	.align		4
.L_23:
        /*0074*/ 	.byte	0x04, 0x36
        /*0076*/ 	.short	(.L_25 - .L_24)
.L_24:
        /*0078*/ 	.word	0x00000008
.L_25:


//--------------------- .nv.callgraph             --------------------------
	.section	.nv.callgraph,"",@"SHT_CUDA_CALLGRAPH"
	.align	4
	.sectionentsize	8
	.align		4
        /*0000*/ 	.word	0x00000000
	.align		4
        /*0004*/ 	.word	0xffffffff
	.align		4
        /*0008*/ 	.word	0x00000000
	.align		4
        /*000c*/ 	.word	0xfffffffe
	.align		4
        /*0010*/ 	.word	0x00000000
	.align		4
        /*0014*/ 	.word	0xfffffffd
	.align		4
        /*0018*/ 	.word	0x00000000
	.align		4
        /*001c*/ 	.word	0xfffffffc


//--------------------- .text.triton_poi_fused_reflection_pad1d_8 --------------------------
	.section	.text.triton_poi_fused_reflection_pad1d_8,"ax",@progbits
	.align	128
        .global         triton_poi_fused_reflection_pad1d_8
        .type           triton_poi_fused_reflection_pad1d_8,@function
        .size           triton_poi_fused_reflection_pad1d_8,(.L_x_3 - triton_poi_fused_reflection_pad1d_8)
        .other          triton_poi_fused_reflection_pad1d_8,@"STO_CUDA_ENTRY STV_DEFAULT"
triton_poi_fused_reflection_pad1d_8:
.text.triton_poi_fused_reflection_pad1d_8:
[----:B------:R-:W0:Y:S02]  /*0000*/  LDC R1, c[0x0][0x28] ;  /* 0x00000a00ff017b82 */ /* 0x000e240000000800 */
[----:B------:R-:W1:Y:S01]  /*0010*/  S2R R0, SR_TID.X ;  /* 0x0000000000007919 */ /* 0x000e620000002100 */
[----:B------:R-:W2:Y:S01]  /*0020*/  LDC.64 R4, c[0x0][0x218] ;  /* 0x00008600ff047b82 */ /* 0x000ea20000000a00 */
[----:B------:R-:W-:Y:S01]  /*0030*/  ULDC.64 UR4, c[0x0][0x208] ;  /* 0x0000820000047ab9 */ /* 0x000fe20000000a00 */
[----:B------:R-:W-:Y:S01]  /*0040*/  BSSY B0, `(.L_x_0) ;  /* 0x0000012000007945 */ /* 0x000fe20003800000 */
[----:B------:R-:W3:Y:S01]  /*0050*/  S2R R7, SR_CTAID.X ;  /* 0x0000000000077919 */ /* 0x000ee20000002500 */
[----:B-1----:R-:W-:-:S05]  /*0060*/  LOP3.LUT R0, R0, 0x7f, RZ, 0xc0, !PT ;  /* 0x0000007f00007812 */ /* 0x002fca00078ec0ff */
[----:B---3--:R-:W-:-:S04]  /*0070*/  IMAD R7, R7, 0x80, R0 ;  /* 0x0000008007077824 */ /* 0x008fc800078e0200 */
[C---:B------:R-:W-:Y:S01]  /*0080*/  IMAD.HI R0, R7.reuse, 0x7e07e07f, RZ ;  /* 0x7e07e07f07007827 */ /* 0x040fe200078e02ff */
[----:B------:R-:W-:-:S03]  /*0090*/  ISETP.GE.AND P0, PT, R7, 0x104, PT ;  /* 0x000001040700780c */ /* 0x000fc60003f06270 */
[----:B--2---:R-:W-:Y:S01]  /*00a0*/  IMAD.WIDE R4, R7, 0x4, R4 ;  /* 0x0000000407047825 */ /* 0x004fe200078e0204 */
[----:B------:R-:W-:-:S04]  /*00b0*/  SHF.R.U32.HI R3, RZ, 0x1f, R0 ;  /* 0x0000001fff037819 */ /* 0x000fc80000011600 */
[----:B------:R-:W-:Y:S02]  /*00c0*/  LEA.HI.SX32 R0, R0, R3, 0x1b ;  /* 0x0000000300007211 */ /* 0x000fe400078fdaff */
[----:B------:R-:W1:Y:S03]  /*00d0*/  LDC.64 R2, c[0x0][0x210] ;  /* 0x00008400ff027b82 */ /* 0x000e660000000a00 */
[----:B------:R-:W-:Y:S01]  /*00e0*/  IMAD R6, R0, -0x41, R7 ;  /* 0xffffffbf00067824 */ /* 0x000fe200078e0207 */
[----:B------:R-:W-:-:S03]  /*00f0*/  HFMA2.MMA R7, -RZ, RZ, 0, 0 ;  /* 0x00000000ff077435 */ /* 0x000fc600000001ff */
[----:B------:R-:W-:-:S05]  /*0100*/  VIADD R6, R6, 0xffffffc1 ;  /* 0xffffffc106067836 */ /* 0x000fca0000000000 */
[----:B------:R-:W-:-:S04]  /*0110*/  IABS R9, R6 ;  /* 0x0000000600097213 */ /* 0x000fc80000000000 */
[----:B------:R-:W-:-:S05]  /*0120*/  LEA R9, R0, -R9, 0x6 ;  /* 0x8000000900097211 */ /* 0x000fca00078e30ff */
[----:B-1----:R-:W-:Y:S01]  /*0130*/  IMAD.WIDE R2, R9, 0x4, R2 ;  /* 0x0000000409027825 */ /* 0x002fe200078e0202 */
[----:B------:R-:W-:Y:S06]  /*0140*/  @P0 BRA `(.L_x_1) ;  /* 0x0000000000040947 */ /* 0x000fec0003800000 */
[----:B------:R1:W5:Y:S02]  /*0150*/  LDG.E R7, desc[UR4][R2.64+0xfc] ;  /* 0x0000fc0402077981 */ /* 0x000364000c1e1900 */
.L_x_1:
[----:B------:R-:W-:Y:S05]  /*0160*/  BSYNC B0 ;  /* 0x0000000000007941 */ /* 0x000fea0003800000 */
.L_x_0:
[----:B------:R-:W-:Y:S05]  /*0170*/  @P0 EXIT ;  /* 0x000000000000094d */ /* 0x000fea0003800000 */
[----:B-----5:R-:W-:Y:S01]  /*0180*/  STG.E desc[UR4][R4.64], R7 ;  /* 0x0000000704007986 */ /* 0x020fe2000c101904 */
[----:B------:R-:W-:Y:S05]  /*0190*/  EXIT ;  /* 0x000000000000794d */ /* 0x000fea0003800000 */
.L_x_2:
[----:B------:R-:W-:-:S00]  /*01a0*/  BRA `(.L_x_2) ;  /* 0xfffffffc00fc7947 */ /* 0x000fc0000383ffff */
[----:B------:R-:W-:-:S00]  /*01b0*/  NOP ;  /* 0x0000000000007918 */ /* 0x000fc00000000000 */
        /* <DEDUP_REMOVED lines=12> */
.L_x_3:


//--------------------- .nv.constant0.triton_poi_fused_reflection_pad1d_8 --------------------------
	.section	.nv.constant0.triton_poi_fused_reflection_pad1d_8,"a",@progbits
	.sectionflags	@""
	.align	4
.nv.constant0.triton_poi_fused_reflection_pad1d_8:
	.zero		548
